//
// Generated by NVIDIA NVVM Compiler
//
// Compiler Build ID: CL-36424714
// Cuda compilation tools, release 13.0, V13.0.88
// Based on NVVM 20.0.0
//

.version 9.0
.target sm_100
.address_size 64

	// .globl	_ZN3cub18CUB_300001_SM_10006detail11EmptyKernelIvEEvv
.global .align 1 .b8 _ZN40_INTERNAL_7dd896e8_4_k_cu_7c2cedc4_772434cuda3std3__45__cpo5beginE[1];
.global .align 1 .b8 _ZN40_INTERNAL_7dd896e8_4_k_cu_7c2cedc4_772434cuda3std3__45__cpo3endE[1];
.global .align 1 .b8 _ZN40_INTERNAL_7dd896e8_4_k_cu_7c2cedc4_772434cuda3std3__45__cpo6cbeginE[1];
.global .align 1 .b8 _ZN40_INTERNAL_7dd896e8_4_k_cu_7c2cedc4_772434cuda3std3__45__cpo4cendE[1];
.global .align 1 .b8 _ZN40_INTERNAL_7dd896e8_4_k_cu_7c2cedc4_772434cuda3std3__45__cpo6rbeginE[1];
.global .align 1 .b8 _ZN40_INTERNAL_7dd896e8_4_k_cu_7c2cedc4_772434cuda3std3__45__cpo4rendE[1];
.global .align 1 .b8 _ZN40_INTERNAL_7dd896e8_4_k_cu_7c2cedc4_772434cuda3std3__45__cpo7crbeginE[1];
.global .align 1 .b8 _ZN40_INTERNAL_7dd896e8_4_k_cu_7c2cedc4_772434cuda3std3__45__cpo5crendE[1];
.global .align 1 .b8 _ZN40_INTERNAL_7dd896e8_4_k_cu_7c2cedc4_772434cuda3std3__442_GLOBAL__N__7dd896e8_4_k_cu_7c2cedc4_772436ignoreE[1];
.global .align 1 .b8 _ZN40_INTERNAL_7dd896e8_4_k_cu_7c2cedc4_772434cuda3std3__419piecewise_constructE[1];
.global .align 1 .b8 _ZN40_INTERNAL_7dd896e8_4_k_cu_7c2cedc4_772434cuda3std3__48in_placeE[1];
.global .align 1 .b8 _ZN40_INTERNAL_7dd896e8_4_k_cu_7c2cedc4_772434cuda3std3__420unreachable_sentinelE[1];
.global .align 1 .b8 _ZN40_INTERNAL_7dd896e8_4_k_cu_7c2cedc4_772434cuda3std3__47nulloptE[1];
.global .align 1 .b8 _ZN40_INTERNAL_7dd896e8_4_k_cu_7c2cedc4_772434cuda3std3__48unexpectE[1];
.global .align 1 .b8 _ZN40_INTERNAL_7dd896e8_4_k_cu_7c2cedc4_772434cuda3std6ranges3__45__cpo4swapE[1];
.global .align 1 .b8 _ZN40_INTERNAL_7dd896e8_4_k_cu_7c2cedc4_772434cuda3std6ranges3__45__cpo9iter_moveE[1];
.global .align 1 .b8 _ZN40_INTERNAL_7dd896e8_4_k_cu_7c2cedc4_772434cuda3std6ranges3__45__cpo5beginE[1];
.global .align 1 .b8 _ZN40_INTERNAL_7dd896e8_4_k_cu_7c2cedc4_772434cuda3std6ranges3__45__cpo3endE[1];
.global .align 1 .b8 _ZN40_INTERNAL_7dd896e8_4_k_cu_7c2cedc4_772434cuda3std6ranges3__45__cpo6cbeginE[1];
.global .align 1 .b8 _ZN40_INTERNAL_7dd896e8_4_k_cu_7c2cedc4_772434cuda3std6ranges3__45__cpo4cendE[1];
.global .align 1 .b8 _ZN40_INTERNAL_7dd896e8_4_k_cu_7c2cedc4_772434cuda3std6ranges3__45__cpo7advanceE[1];
.global .align 1 .b8 _ZN40_INTERNAL_7dd896e8_4_k_cu_7c2cedc4_772434cuda3std6ranges3__45__cpo9iter_swapE[1];
.global .align 1 .b8 _ZN40_INTERNAL_7dd896e8_4_k_cu_7c2cedc4_772434cuda3std6ranges3__45__cpo4nextE[1];
.global .align 1 .b8 _ZN40_INTERNAL_7dd896e8_4_k_cu_7c2cedc4_772434cuda3std6ranges3__45__cpo4prevE[1];
.global .align 1 .b8 _ZN40_INTERNAL_7dd896e8_4_k_cu_7c2cedc4_772434cuda3std6ranges3__45__cpo4dataE[1];
.global .align 1 .b8 _ZN40_INTERNAL_7dd896e8_4_k_cu_7c2cedc4_772434cuda3std6ranges3__45__cpo5cdataE[1];
.global .align 1 .b8 _ZN40_INTERNAL_7dd896e8_4_k_cu_7c2cedc4_772434cuda3std6ranges3__45__cpo4sizeE[1];
.global .align 1 .b8 _ZN40_INTERNAL_7dd896e8_4_k_cu_7c2cedc4_772434cuda3std6ranges3__45__cpo5ssizeE[1];
.global .align 1 .b8 _ZN40_INTERNAL_7dd896e8_4_k_cu_7c2cedc4_772434cuda3std6ranges3__45__cpo8distanceE[1];
.global .align 1 .b8 _ZN40_INTERNAL_7dd896e8_4_k_cu_7c2cedc4_772436thrust24THRUST_300001_SM_1000_NS6system6detail10sequential3seqE[1];
.global .align 1 .b8 _ZN40_INTERNAL_7dd896e8_4_k_cu_7c2cedc4_772436thrust24THRUST_300001_SM_1000_NS12placeholders2_1E[1];
.global .align 1 .b8 _ZN40_INTERNAL_7dd896e8_4_k_cu_7c2cedc4_772436thrust24THRUST_300001_SM_1000_NS12placeholders2_2E[1];
.global .align 1 .b8 _ZN40_INTERNAL_7dd896e8_4_k_cu_7c2cedc4_772436thrust24THRUST_300001_SM_1000_NS12placeholders2_3E[1];
.global .align 1 .b8 _ZN40_INTERNAL_7dd896e8_4_k_cu_7c2cedc4_772436thrust24THRUST_300001_SM_1000_NS12placeholders2_4E[1];
.global .align 1 .b8 _ZN40_INTERNAL_7dd896e8_4_k_cu_7c2cedc4_772436thrust24THRUST_300001_SM_1000_NS12placeholders2_5E[1];
.global .align 1 .b8 _ZN40_INTERNAL_7dd896e8_4_k_cu_7c2cedc4_772436thrust24THRUST_300001_SM_1000_NS12placeholders2_6E[1];
.global .align 1 .b8 _ZN40_INTERNAL_7dd896e8_4_k_cu_7c2cedc4_772436thrust24THRUST_300001_SM_1000_NS12placeholders2_7E[1];
.global .align 1 .b8 _ZN40_INTERNAL_7dd896e8_4_k_cu_7c2cedc4_772436thrust24THRUST_300001_SM_1000_NS12placeholders2_8E[1];
.global .align 1 .b8 _ZN40_INTERNAL_7dd896e8_4_k_cu_7c2cedc4_772436thrust24THRUST_300001_SM_1000_NS12placeholders2_9E[1];
.global .align 1 .b8 _ZN40_INTERNAL_7dd896e8_4_k_cu_7c2cedc4_772436thrust24THRUST_300001_SM_1000_NS12placeholders3_10E[1];

.visible .entry _ZN3cub18CUB_300001_SM_10006detail11EmptyKernelIvEEvv()
{


	ret;

}


// ===== COMPILED SASS (sm_100) =====

	.target	sm_100

	.elftype	@"ET_EXEC"


//--------------------- .note.nv.tkinfo           --------------------------
	.section	.note.nv.tkinfo,"",@"SHT_NOTE"
	.sectionflags	@"SHF_NOTE_NV_TKINFO"
	.tkinfo
        /*0018*/ 	.word	0x00000002
        /*0030*/ 	.string	""
        /*0030*/ 	.string	"ptxas"
        /*0030*/ 	.string	"Cuda compilation tools, release 13.0, V13.0.88"
        /*0030*/ 	.string	"Build cuda_13.0.r13.0/compiler.36424714_0"
        /*0030*/ 	.string	"-arch sm_100 -m 64 "



//--------------------- .note.nv.cuinfo           --------------------------
	.section	.note.nv.cuinfo,"",@"SHT_NOTE"
	.sectionflags	@"SHF_NOTE_NV_CUINFO"
        /*0018*/ 	.short	0x0002
        /*001a*/ 	.short	0x0064
        /*001c*/ 	.short	0x0082
	.zero		2


//--------------------- .nv.info                  --------------------------
	.section	.nv.info,"",@"SHT_CUDA_INFO"
	.align	4


	//----- nvinfo : EIATTR_REGCOUNT
	.align		4
        /*0000*/ 	.byte	0x04, 0x2f
        /*0002*/ 	.short	(.L_41 - .L_40)
	.align		4
.L_40:
        /*0004*/ 	.word	index@(_ZN3cub18CUB_300001_SM_10006detail11EmptyKernelIvEEvv)
        /*0008*/ 	.word	0x00000004


	//----- nvinfo : EIATTR_FRAME_SIZE
	.align		4
.L_41:
        /*000c*/ 	.byte	0x04, 0x11
        /*000e*/ 	.short	(.L_43 - .L_42)
	.align		4
.L_42:
        /*0010*/ 	.word	index@(_ZN3cub18CUB_300001_SM_10006detail11EmptyKernelIvEEvv)
        /*0014*/ 	.word	0x00000000


	//----- nvinfo : EIATTR_MIN_STACK_SIZE
	.align		4
.L_43:
        /*0018*/ 	.byte	0x04, 0x12
        /*001a*/ 	.short	(.L_45 - .L_44)
	.align		4
.L_44:
        /*001c*/ 	.word	index@(_ZN3cub18CUB_300001_SM_10006detail11EmptyKernelIvEEvv)
        /*0020*/ 	.word	0x00000000
.L_45:


//--------------------- .nv.compat                --------------------------
	.section	.nv.compat,"",@"SHT_CUDA_COMPAT_INFO"
	.align	4
        /*0000*/ 	.byte	0x02, 0x09, 0x00, 0x00, 0x02, 0x02, 0x01, 0x00, 0x02, 0x05, 0x05, 0x00, 0x03, 0x07, 0x01, 0x01
        /*0010*/ 	.byte	0x02, 0x03, 0x00, 0x00, 0x02, 0x06, 0x01, 0x00, 0x04, 0x0b, 0x08, 0x00, 0x09, 0x00, 0x00, 0x00
        /*0020*/ 	.byte	0x00, 0x00, 0x00, 0x00


//--------------------- .nv.info._ZN3cub18CUB_300001_SM_10006detail11EmptyKernelIvEEvv --------------------------
	.section	.nv.info._ZN3cub18CUB_300001_SM_10006detail11EmptyKernelIvEEvv,"",@"SHT_CUDA_INFO"
	.sectionflags	@""
	.align	4


	//----- nvinfo : EIATTR_CUDA_API_VERSION
	.align		4
        /*0000*/ 	.byte	0x04, 0x37
        /*0002*/ 	.short	(.L_47 - .L_46)
.L_46:
        /*0004*/ 	.word	0x00000082


	//----- nvinfo : EIATTR_SPARSE_MMA_MASK
	.align		4
.L_47:
        /*0008*/ 	.byte	0x03, 0x50
        /*000a*/ 	.short	0x0000


	//----- nvinfo : EIATTR_MAXREG_COUNT
	.align		4
        /*000c*/ 	.byte	0x03, 0x1b
        /*000e*/ 	.short	0x00ff


	//----- nvinfo : EIATTR_MERCURY_ISA_VERSION
	.align		4
        /*0010*/ 	.byte	0x03, 0x5f
        /*0012*/ 	.short	0x0101


	//----- nvinfo : EIATTR_VRC_CTA_INIT_COUNT
	.align		4
        /*0014*/ 	.byte	0x02, 0x4a
	.zero		1
	.zero		1


	//----- nvinfo : EIATTR_EXIT_INSTR_OFFSETS
	.align		4
        /*0018*/ 	.byte	0x04, 0x1c
        /*001a*/ 	.short	(.L_49 - .L_48)


	//   ....[0]....
.L_48:
        /*001c*/ 	.word	0x00000010


	//----- nvinfo : EIATTR_SW_WAR
	.align		4
.L_49:
        /*0020*/ 	.byte	0x04, 0x36
        /*0022*/ 	.short	(.L_51 - .L_50)
.L_50:
        /*0024*/ 	.word	0x00000008
.L_51:


//--------------------- .nv.callgraph             --------------------------
	.section	.nv.callgraph,"",@"SHT_CUDA_CALLGRAPH"
	.align	4
	.sectionentsize	8
	.align		4
        /*0000*/ 	.word	0x00000000
	.align		4
        /*0004*/ 	.word	0xffffffff
	.align		4
        /*0008*/ 	.word	0x00000000
	.align		4
        /*000c*/ 	.word	0xfffffffe
	.align		4
        /*0010*/ 	.word	0x00000000
	.align		4
        /*0014*/ 	.word	0xfffffffd
	.align		4
        /*0018*/ 	.word	0x00000000
	.align		4
        /*001c*/ 	.word	0xfffffffc


//--------------------- .nv.constant4             --------------------------
	.section	.nv.constant4,"a",@progbits
	.align	8
	.align		8
.nv.constant4:
        /*0000*/ 	.dword	_ZN40_INTERNAL_7dd896e8_4_k_cu_7c2cedc4_775374cuda3std3__45__cpo5beginE
	.align		8
        /*0008*/ 	.dword	_ZN40_INTERNAL_7dd896e8_4_k_cu_7c2cedc4_775374cuda3std3__45__cpo3endE
	.align		8
        /*0010*/ 	.dword	_ZN40_INTERNAL_7dd896e8_4_k_cu_7c2cedc4_775374cuda3std3__45__cpo6cbeginE
	.align		8
        /*0018*/ 	.dword	_ZN40_INTERNAL_7dd896e8_4_k_cu_7c2cedc4_775374cuda3std3__45__cpo4cendE
	.align		8
        /*0020*/ 	.dword	_ZN40_INTERNAL_7dd896e8_4_k_cu_7c2cedc4_775374cuda3std3__45__cpo6rbeginE
	.align		8
        /*0028*/ 	.dword	_ZN40_INTERNAL_7dd896e8_4_k_cu_7c2cedc4_775374cuda3std3__45__cpo4rendE
	.align		8
        /*0030*/ 	.dword	_ZN40_INTERNAL_7dd896e8_4_k_cu_7c2cedc4_775374cuda3std3__45__cpo7crbeginE
	.align		8
        /*0038*/ 	.dword	_ZN40_INTERNAL_7dd896e8_4_k_cu_7c2cedc4_775374cuda3std3__45__cpo5crendE
	.align		8
        /*0040*/ 	.dword	_ZN40_INTERNAL_7dd896e8_4_k_cu_7c2cedc4_775374cuda3std3__442_GLOBAL__N__7dd896e8_4_k_cu_7c2cedc4_775376ignoreE
	.align		8
        /*0048*/ 	.dword	_ZN40_INTERNAL_7dd896e8_4_k_cu_7c2cedc4_775374cuda3std3__419piecewise_constructE
	.align		8
        /*0050*/ 	.dword	_ZN40_INTERNAL_7dd896e8_4_k_cu_7c2cedc4_775374cuda3std3__48in_placeE
	.align		8
        /*0058*/ 	.dword	_ZN40_INTERNAL_7dd896e8_4_k_cu_7c2cedc4_775374cuda3std3__420unreachable_sentinelE
	.align		8
        /*0060*/ 	.dword	_ZN40_INTERNAL_7dd896e8_4_k_cu_7c2cedc4_775374cuda3std3__47nulloptE
	.align		8
        /*0068*/ 	.dword	_ZN40_INTERNAL_7dd896e8_4_k_cu_7c2cedc4_775374cuda3std3__48unexpectE
	.align		8
        /*0070*/ 	.dword	_ZN40_INTERNAL_7dd896e8_4_k_cu_7c2cedc4_775374cuda3std6ranges3__45__cpo4swapE
	.align		8
        /*0078*/ 	.dword	_ZN40_INTERNAL_7dd896e8_4_k_cu_7c2cedc4_775374cuda3std6ranges3__45__cpo9iter_moveE
	.align		8
        /*0080*/ 	.dword	_ZN40_INTERNAL_7dd896e8_4_k_cu_7c2cedc4_775374cuda3std6ranges3__45__cpo5beginE
	.align		8
        /*0088*/ 	.dword	_ZN40_INTERNAL_7dd896e8_4_k_cu_7c2cedc4_775374cuda3std6ranges3__45__cpo3endE
	.align		8
        /*0090*/ 	.dword	_ZN40_INTERNAL_7dd896e8_4_k_cu_7c2cedc4_775374cuda3std6ranges3__45__cpo6cbeginE
	.align		8
        /*0098*/ 	.dword	_ZN40_INTERNAL_7dd896e8_4_k_cu_7c2cedc4_775374cuda3std6ranges3__45__cpo4cendE
	.align		8
        /*00a0*/ 	.dword	_ZN40_INTERNAL_7dd896e8_4_k_cu_7c2cedc4_775374cuda3std6ranges3__45__cpo7advanceE
	.align		8
        /*00a8*/ 	.dword	_ZN40_INTERNAL_7dd896e8_4_k_cu_7c2cedc4_775374cuda3std6ranges3__45__cpo9iter_swapE
	.align		8
        /*00b0*/ 	.dword	_ZN40_INTERNAL_7dd896e8_4_k_cu_7c2cedc4_775374cuda3std6ranges3__45__cpo4nextE
	.align		8
        /*00b8*/ 	.dword	_ZN40_INTERNAL_7dd896e8_4_k_cu_7c2cedc4_775374cuda3std6ranges3__45__cpo4prevE
	.align		8
        /*00c0*/ 	.dword	_ZN40_INTERNAL_7dd896e8_4_k_cu_7c2cedc4_775374cuda3std6ranges3__45__cpo4dataE
	.align		8
        /*00c8*/ 	.dword	_ZN40_INTERNAL_7dd896e8_4_k_cu_7c2cedc4_775374cuda3std6ranges3__45__cpo5cdataE
	.align		8
        /*00d0*/ 	.dword	_ZN40_INTERNAL_7dd896e8_4_k_cu_7c2cedc4_775374cuda3std6ranges3__45__cpo4sizeE
	.align		8
        /*00d8*/ 	.dword	_ZN40_INTERNAL_7dd896e8_4_k_cu_7c2cedc4_775374cuda3std6ranges3__45__cpo5ssizeE
	.align		8
        /*00e0*/ 	.dword	_ZN40_INTERNAL_7dd896e8_4_k_cu_7c2cedc4_775374cuda3std6ranges3__45__cpo8distanceE
	.align		8
        /*00e8*/ 	.dword	_ZN40_INTERNAL_7dd896e8_4_k_cu_7c2cedc4_775376thrust24THRUST_300001_SM_1000_NS6system6detail10sequential3seqE
	.align		8
        /*00f0*/ 	.dword	_ZN40_INTERNAL_7dd896e8_4_k_cu_7c2cedc4_775376thrust24THRUST_300001_SM_1000_NS12placeholders2_1E
	.align		8
        /*00f8*/ 	.dword	_ZN40_INTERNAL_7dd896e8_4_k_cu_7c2cedc4_775376thrust24THRUST_300001_SM_1000_NS12placeholders2_2E
	.align		8
        /*0100*/ 	.dword	_ZN40_INTERNAL_7dd896e8_4_k_cu_7c2cedc4_775376thrust24THRUST_300001_SM_1000_NS12placeholders2_3E
	.align		8
        /*0108*/ 	.dword	_ZN40_INTERNAL_7dd896e8_4_k_cu_7c2cedc4_775376thrust24THRUST_300001_SM_1000_NS12placeholders2_4E
	.align		8
        /*0110*/ 	.dword	_ZN40_INTERNAL_7dd896e8_4_k_cu_7c2cedc4_775376thrust24THRUST_300001_SM_1000_NS12placeholders2_5E
	.align		8
        /*0118*/ 	.dword	_ZN40_INTERNAL_7dd896e8_4_k_cu_7c2cedc4_775376thrust24THRUST_300001_SM_1000_NS12placeholders2_6E
	.align		8
        /*0120*/ 	.dword	_ZN40_INTERNAL_7dd896e8_4_k_cu_7c2cedc4_775376thrust24THRUST_300001_SM_1000_NS12placeholders2_7E
	.align		8
        /*0128*/ 	.dword	_ZN40_INTERNAL_7dd896e8_4_k_cu_7c2cedc4_775376thrust24THRUST_300001_SM_1000_NS12placeholders2_8E
	.align		8
        /*0130*/ 	.dword	_ZN40_INTERNAL_7dd896e8_4_k_cu_7c2cedc4_775376thrust24THRUST_300001_SM_1000_NS12placeholders2_9E
	.align		8
        /*0138*/ 	.dword	_ZN40_INTERNAL_7dd896e8_4_k_cu_7c2cedc4_775376thrust24THRUST_300001_SM_1000_NS12placeholders3_10E


//--------------------- .text._ZN3cub18CUB_300001_SM_10006detail11EmptyKernelIvEEvv --------------------------
	.section	.text._ZN3cub18CUB_300001_SM_10006detail11EmptyKernelIvEEvv,"ax",@progbits
	.align	128
        .global         _ZN3cub18CUB_300001_SM_10006detail11EmptyKernelIvEEvv
        .type           _ZN3cub18CUB_300001_SM_10006detail11EmptyKernelIvEEvv,@function
        .size           _ZN3cub18CUB_300001_SM_10006detail11EmptyKernelIvEEvv,(.L_x_1 - _ZN3cub18CUB_300001_SM_10006detail11EmptyKernelIvEEvv)
        .other          _ZN3cub18CUB_300001_SM_10006detail11EmptyKernelIvEEvv,@"STO_CUDA_ENTRY STV_DEFAULT"
_ZN3cub18CUB_300001_SM_10006detail11EmptyKernelIvEEvv:
.text._ZN3cub18CUB_300001_SM_10006detail11EmptyKernelIvEEvv:
[----:B------:R-:W-:Y:S01]  /*0000*/  LDC R1, c[0x0][0x37c] ;  /* 0x0000df00ff017b82 */ /* 0x000fe20000000800 */
[----:B------:R-:W-:Y:S05]  /*0010*/  EXIT ;  /* 0x000000000000794d */ /* 0x000fea0003800000 */
.L_x_0:
[----:B------:R-:W-:-:S00]  /*0020*/  BRA `(.L_x_0) ;  /* 0xfffffffc00fc7947 */ /* 0x000fc0000383ffff */
[----:B------:R-:W-:-:S00]  /*0030*/  NOP ;  /* 0x0000000000007918 */ /* 0x000fc00000000000 */
        /* <DEDUP_REMOVED lines=12> */
.L_x_1:


//--------------------- .nv.shared.reserved.0     --------------------------
	.section	.nv.shared.reserved.0,"aw",@nobits
	.weak		__nv_reservedSMEM_offset_0_alias
	.size		__nv_reservedSMEM_offset_0_alias, 0, 64
	.other		__nv_reservedSMEM_offset_0_alias,@"STO_CUDA_RESERVED_SHARED STV_DEFAULT"
__nv_reservedSMEM_offset_0_alias:
	.zero		0
	.zero		64


//--------------------- .nv.global                --------------------------
	.section	.nv.global,"aw",@nobits
.nv.global:
	.type		_ZN40_INTERNAL_7dd896e8_4_k_cu_7c2cedc4_775376thrust24THRUST_300001_SM_1000_NS12placeholders2_5E,@object
	.size		_ZN40_INTERNAL_7dd896e8_4_k_cu_7c2cedc4_775376thrust24THRUST_300001_SM_1000_NS12placeholders2_5E,(_ZN40_INTERNAL_7dd896e8_4_k_cu_7c2cedc4_775374cuda3std3__45__cpo6cbeginE - _ZN40_INTERNAL_7dd896e8_4_k_cu_7c2cedc4_775376thrust24THRUST_300001_SM_1000_NS12placeholders2_5E)
_ZN40_INTERNAL_7dd896e8_4_k_cu_7c2cedc4_775376thrust24THRUST_300001_SM_1000_NS12placeholders2_5E:
	.zero		1
	.type		_ZN40_INTERNAL_7dd896e8_4_k_cu_7c2cedc4_775374cuda3std3__45__cpo6cbeginE,@object
	.size		_ZN40_INTERNAL_7dd896e8_4_k_cu_7c2cedc4_775374cuda3std3__45__cpo6cbeginE,(_ZN40_INTERNAL_7dd896e8_4_k_cu_7c2cedc4_775374cuda3std6ranges3__45__cpo6cbeginE - _ZN40_INTERNAL_7dd896e8_4_k_cu_7c2cedc4_775374cuda3std3__45__cpo6cbeginE)
_ZN40_INTERNAL_7dd896e8_4_k_cu_7c2cedc4_775374cuda3std3__45__cpo6cbeginE:
	.zero		1
	.type		_ZN40_INTERNAL_7dd896e8_4_k_cu_7c2cedc4_775374cuda3std6ranges3__45__cpo6cbeginE,@object
	.size		_ZN40_INTERNAL_7dd896e8_4_k_cu_7c2cedc4_775374cuda3std6ranges3__45__cpo6cbeginE,(_ZN40_INTERNAL_7dd896e8_4_k_cu_7c2cedc4_775374cuda3std3__48in_placeE - _ZN40_INTERNAL_7dd896e8_4_k_cu_7c2cedc4_775374cuda3std6ranges3__45__cpo6cbeginE)
_ZN40_INTERNAL_7dd896e8_4_k_cu_7c2cedc4_775374cuda3std6ranges3__45__cpo6cbeginE:
	.zero		1
	.type		_ZN40_INTERNAL_7dd896e8_4_k_cu_7c2cedc4_775374cuda3std3__48in_placeE,@object
	.size		_ZN40_INTERNAL_7dd896e8_4_k_cu_7c2cedc4_775374cuda3std3__48in_placeE,(_ZN40_INTERNAL_7dd896e8_4_k_cu_7c2cedc4_775374cuda3std6ranges3__45__cpo4sizeE - _ZN40_INTERNAL_7dd896e8_4_k_cu_7c2cedc4_775374cuda3std3__48in_placeE)
_ZN40_INTERNAL_7dd896e8_4_k_cu_7c2cedc4_775374cuda3std3__48in_placeE:
	.zero		1
	.type		_ZN40_INTERNAL_7dd896e8_4_k_cu_7c2cedc4_775374cuda3std6ranges3__45__cpo4sizeE,@object
	.size		_ZN40_INTERNAL_7dd896e8_4_k_cu_7c2cedc4_775374cuda3std6ranges3__45__cpo4sizeE,(_ZN40_INTERNAL_7dd896e8_4_k_cu_7c2cedc4_775376thrust24THRUST_300001_SM_1000_NS12placeholders2_9E - _ZN40_INTERNAL_7dd896e8_4_k_cu_7c2cedc4_775374cuda3std6ranges3__45__cpo4sizeE)
_ZN40_INTERNAL_7dd896e8_4_k_cu_7c2cedc4_775374cuda3std6ranges3__45__cpo4sizeE:
	.zero		1
	.type		_ZN40_INTERNAL_7dd896e8_4_k_cu_7c2cedc4_775376thrust24THRUST_300001_SM_1000_NS12placeholders2_9E,@object
	.size		_ZN40_INTERNAL_7dd896e8_4_k_cu_7c2cedc4_775376thrust24THRUST_300001_SM_1000_NS12placeholders2_9E,(_ZN40_INTERNAL_7dd896e8_4_k_cu_7c2cedc4_775374cuda3std3__45__cpo7crbeginE - _ZN40_INTERNAL_7dd896e8_4_k_cu_7c2cedc4_775376thrust24THRUST_300001_SM_1000_NS12placeholders2_9E)
_ZN40_INTERNAL_7dd896e8_4_k_cu_7c2cedc4_775376thrust24THRUST_300001_SM_1000_NS12placeholders2_9E:
	.zero		1
	.type		_ZN40_INTERNAL_7dd896e8_4_k_cu_7c2cedc4_775374cuda3std3__45__cpo7crbeginE,@object
	.size		_ZN40_INTERNAL_7dd896e8_4_k_cu_7c2cedc4_775374cuda3std3__45__cpo7crbeginE,(_ZN40_INTERNAL_7dd896e8_4_k_cu_7c2cedc4_775374cuda3std6ranges3__45__cpo4nextE - _ZN40_INTERNAL_7dd896e8_4_k_cu_7c2cedc4_775374cuda3std3__45__cpo7crbeginE)
_ZN40_INTERNAL_7dd896e8_4_k_cu_7c2cedc4_775374cuda3std3__45__cpo7crbeginE:
	.zero		1
	.type		_ZN40_INTERNAL_7dd896e8_4_k_cu_7c2cedc4_775374cuda3std6ranges3__45__cpo4nextE,@object
	.size		_ZN40_INTERNAL_7dd896e8_4_k_cu_7c2cedc4_775374cuda3std6ranges3__45__cpo4nextE,(_ZN40_INTERNAL_7dd896e8_4_k_cu_7c2cedc4_775374cuda3std6ranges3__45__cpo4swapE - _ZN40_INTERNAL_7dd896e8_4_k_cu_7c2cedc4_775374cuda3std6ranges3__45__cpo4nextE)
_ZN40_INTERNAL_7dd896e8_4_k_cu_7c2cedc4_775374cuda3std6ranges3__45__cpo4nextE:
	.zero		1
	.type		_ZN40_INTERNAL_7dd896e8_4_k_cu_7c2cedc4_775374cuda3std6ranges3__45__cpo4swapE,@object
	.size		_ZN40_INTERNAL_7dd896e8_4_k_cu_7c2cedc4_775374cuda3std6ranges3__45__cpo4swapE,(_ZN40_INTERNAL_7dd896e8_4_k_cu_7c2cedc4_775376thrust24THRUST_300001_SM_1000_NS12placeholders2_1E - _ZN40_INTERNAL_7dd896e8_4_k_cu_7c2cedc4_775374cuda3std6ranges3__45__cpo4swapE)
_ZN40_INTERNAL_7dd896e8_4_k_cu_7c2cedc4_775374cuda3std6ranges3__45__cpo4swapE:
	.zero		1
	.type		_ZN40_INTERNAL_7dd896e8_4_k_cu_7c2cedc4_775376thrust24THRUST_300001_SM_1000_NS12placeholders2_1E,@object
	.size		_ZN40_INTERNAL_7dd896e8_4_k_cu_7c2cedc4_775376thrust24THRUST_300001_SM_1000_NS12placeholders2_1E,(_ZN40_INTERNAL_7dd896e8_4_k_cu_7c2cedc4_775376thrust24THRUST_300001_SM_1000_NS12placeholders2_3E - _ZN40_INTERNAL_7dd896e8_4_k_cu_7c2cedc4_775376thrust24THRUST_300001_SM_1000_NS12placeholders2_1E)
_ZN40_INTERNAL_7dd896e8_4_k_cu_7c2cedc4_775376thrust24THRUST_300001_SM_1000_NS12placeholders2_1E:
	.zero		1
	.type		_ZN40_INTERNAL_7dd896e8_4_k_cu_7c2cedc4_775376thrust24THRUST_300001_SM_1000_NS12placeholders2_3E,@object
	.size		_ZN40_INTERNAL_7dd896e8_4_k_cu_7c2cedc4_775376thrust24THRUST_300001_SM_1000_NS12placeholders2_3E,(_ZN40_INTERNAL_7dd896e8_4_k_cu_7c2cedc4_775374cuda3std3__45__cpo5beginE - _ZN40_INTERNAL_7dd896e8_4_k_cu_7c2cedc4_775376thrust24THRUST_300001_SM_1000_NS12placeholders2_3E)
_ZN40_INTERNAL_7dd896e8_4_k_cu_7c2cedc4_775376thrust24THRUST_300001_SM_1000_NS12placeholders2_3E:
	.zero		1
	.type		_ZN40_INTERNAL_7dd896e8_4_k_cu_7c2cedc4_775374cuda3std3__45__cpo5beginE,@object
	.size		_ZN40_INTERNAL_7dd896e8_4_k_cu_7c2cedc4_775374cuda3std3__45__cpo5beginE,(_ZN40_INTERNAL_7dd896e8_4_k_cu_7c2cedc4_775374cuda3std6ranges3__45__cpo5beginE - _ZN40_INTERNAL_7dd896e8_4_k_cu_7c2cedc4_775374cuda3std3__45__cpo5beginE)
_ZN40_INTERNAL_7dd896e8_4_k_cu_7c2cedc4_775374cuda3std3__45__cpo5beginE:
	.zero		1
	.type		_ZN40_INTERNAL_7dd896e8_4_k_cu_7c2cedc4_775374cuda3std6ranges3__45__cpo5beginE,@object
	.size		_ZN40_INTERNAL_7dd896e8_4_k_cu_7c2cedc4_775374cuda3std6ranges3__45__cpo5beginE,(_ZN40_INTERNAL_7dd896e8_4_k_cu_7c2cedc4_775374cuda3std3__442_GLOBAL__N__7dd896e8_4_k_cu_7c2cedc4_775376ignoreE - _ZN40_INTERNAL_7dd896e8_4_k_cu_7c2cedc4_775374cuda3std6ranges3__45__cpo5beginE)
_ZN40_INTERNAL_7dd896e8_4_k_cu_7c2cedc4_775374cuda3std6ranges3__45__cpo5beginE:
	.zero		1
	.type		_ZN40_INTERNAL_7dd896e8_4_k_cu_7c2cedc4_775374cuda3std3__442_GLOBAL__N__7dd896e8_4_k_cu_7c2cedc4_775376ignoreE,@object
	.size		_ZN40_INTERNAL_7dd896e8_4_k_cu_7c2cedc4_775374cuda3std3__442_GLOBAL__N__7dd896e8_4_k_cu_7c2cedc4_775376ignoreE,(_ZN40_INTERNAL_7dd896e8_4_k_cu_7c2cedc4_775374cuda3std6ranges3__45__cpo4dataE - _ZN40_INTERNAL_7dd896e8_4_k_cu_7c2cedc4_775374cuda3std3__442_GLOBAL__N__7dd896e8_4_k_cu_7c2cedc4_775376ignoreE)
_ZN40_INTERNAL_7dd896e8_4_k_cu_7c2cedc4_775374cuda3std3__442_GLOBAL__N__7dd896e8_4_k_cu_7c2cedc4_775376ignoreE:
	.zero		1
	.type		_ZN40_INTERNAL_7dd896e8_4_k_cu_7c2cedc4_775374cuda3std6ranges3__45__cpo4dataE,@object
	.size		_ZN40_INTERNAL_7dd896e8_4_k_cu_7c2cedc4_775374cuda3std6ranges3__45__cpo4dataE,(_ZN40_INTERNAL_7dd896e8_4_k_cu_7c2cedc4_775376thrust24THRUST_300001_SM_1000_NS12placeholders2_7E - _ZN40_INTERNAL_7dd896e8_4_k_cu_7c2cedc4_775374cuda3std6ranges3__45__cpo4dataE)
_ZN40_INTERNAL_7dd896e8_4_k_cu_7c2cedc4_775374cuda3std6ranges3__45__cpo4dataE:
	.zero		1
	.type		_ZN40_INTERNAL_7dd896e8_4_k_cu_7c2cedc4_775376thrust24THRUST_300001_SM_1000_NS12placeholders2_7E,@object
	.size		_ZN40_INTERNAL_7dd896e8_4_k_cu_7c2cedc4_775376thrust24THRUST_300001_SM_1000_NS12placeholders2_7E,(_ZN40_INTERNAL_7dd896e8_4_k_cu_7c2cedc4_775374cuda3std3__45__cpo6rbeginE - _ZN40_INTERNAL_7dd896e8_4_k_cu_7c2cedc4_775376thrust24THRUST_300001_SM_1000_NS12placeholders2_7E)
_ZN40_INTERNAL_7dd896e8_4_k_cu_7c2cedc4_775376thrust24THRUST_300001_SM_1000_NS12placeholders2_7E:
	.zero		1
	.type		_ZN40_INTERNAL_7dd896e8_4_k_cu_7c2cedc4_775374cuda3std3__45__cpo6rbeginE,@object
	.size		_ZN40_INTERNAL_7dd896e8_4_k_cu_7c2cedc4_775374cuda3std3__45__cpo6rbeginE,(_ZN40_INTERNAL_7dd896e8_4_k_cu_7c2cedc4_775374cuda3std6ranges3__45__cpo7advanceE - _ZN40_INTERNAL_7dd896e8_4_k_cu_7c2cedc4_775374cuda3std3__45__cpo6rbeginE)
_ZN40_INTERNAL_7dd896e8_4_k_cu_7c2cedc4_775374cuda3std3__45__cpo6rbeginE:
	.zero		1
	.type		_ZN40_INTERNAL_7dd896e8_4_k_cu_7c2cedc4_775374cuda3std6ranges3__45__cpo7advanceE,@object
	.size		_ZN40_INTERNAL_7dd896e8_4_k_cu_7c2cedc4_775374cuda3std6ranges3__45__cpo7advanceE,(_ZN40_INTERNAL_7dd896e8_4_k_cu_7c2cedc4_775374cuda3std3__47nulloptE - _ZN40_INTERNAL_7dd896e8_4_k_cu_7c2cedc4_775374cuda3std6ranges3__45__cpo7advanceE)
_ZN40_INTERNAL_7dd896e8_4_k_cu_7c2cedc4_775374cuda3std6ranges3__45__cpo7advanceE:
	.zero		1
	.type		_ZN40_INTERNAL_7dd896e8_4_k_cu_7c2cedc4_775374cuda3std3__47nulloptE,@object
	.size		_ZN40_INTERNAL_7dd896e8_4_k_cu_7c2cedc4_775374cuda3std3__47nulloptE,(_ZN40_INTERNAL_7dd896e8_4_k_cu_7c2cedc4_775374cuda3std6ranges3__45__cpo8distanceE - _ZN40_INTERNAL_7dd896e8_4_k_cu_7c2cedc4_775374cuda3std3__47nulloptE)
_ZN40_INTERNAL_7dd896e8_4_k_cu_7c2cedc4_775374cuda3std3__47nulloptE:
	.zero		1
	.type		_ZN40_INTERNAL_7dd896e8_4_k_cu_7c2cedc4_775374cuda3std6ranges3__45__cpo8distanceE,@object
	.size		_ZN40_INTERNAL_7dd896e8_4_k_cu_7c2cedc4_775374cuda3std6ranges3__45__cpo8distanceE,(_ZN40_INTERNAL_7dd896e8_4_k_cu_7c2cedc4_775376thrust24THRUST_300001_SM_1000_NS12placeholders2_6E - _ZN40_INTERNAL_7dd896e8_4_k_cu_7c2cedc4_775374cuda3std6ranges3__45__cpo8distanceE)
_ZN40_INTERNAL_7dd896e8_4_k_cu_7c2cedc4_775374cuda3std6ranges3__45__cpo8distanceE:
	.zero		1
	.type		_ZN40_INTERNAL_7dd896e8_4_k_cu_7c2cedc4_775376thrust24THRUST_300001_SM_1000_NS12placeholders2_6E,@object
	.size		_ZN40_INTERNAL_7dd896e8_4_k_cu_7c2cedc4_775376thrust24THRUST_300001_SM_1000_NS12placeholders2_6E,(_ZN40_INTERNAL_7dd896e8_4_k_cu_7c2cedc4_775374cuda3std3__45__cpo4cendE - _ZN40_INTERNAL_7dd896e8_4_k_cu_7c2cedc4_775376thrust24THRUST_300001_SM_1000_NS12placeholders2_6E)
_ZN40_INTERNAL_7dd896e8_4_k_cu_7c2cedc4_775376thrust24THRUST_300001_SM_1000_NS12placeholders2_6E:
	.zero		1
	.type		_ZN40_INTERNAL_7dd896e8_4_k_cu_7c2cedc4_775374cuda3std3__45__cpo4cendE,@object
	.size		_ZN40_INTERNAL_7dd896e8_4_k_cu_7c2cedc4_775374cuda3std3__45__cpo4cendE,(_ZN40_INTERNAL_7dd896e8_4_k_cu_7c2cedc4_775374cuda3std6ranges3__45__cpo4cendE - _ZN40_INTERNAL_7dd896e8_4_k_cu_7c2cedc4_775374cuda3std3__45__cpo4cendE)
_ZN40_INTERNAL_7dd896e8_4_k_cu_7c2cedc4_775374cuda3std3__45__cpo4cendE:
	.zero		1
	.type		_ZN40_INTERNAL_7dd896e8_4_k_cu_7c2cedc4_775374cuda3std6ranges3__45__cpo4cendE,@object
	.size		_ZN40_INTERNAL_7dd896e8_4_k_cu_7c2cedc4_775374cuda3std6ranges3__45__cpo4cendE,(_ZN40_INTERNAL_7dd896e8_4_k_cu_7c2cedc4_775374cuda3std3__420unreachable_sentinelE - _ZN40_INTERNAL_7dd896e8_4_k_cu_7c2cedc4_775374cuda3std6ranges3__45__cpo4cendE)
_ZN40_INTERNAL_7dd896e8_4_k_cu_7c2cedc4_775374cuda3std6ranges3__45__cpo4cendE:
	.zero		1
	.type		_ZN40_INTERNAL_7dd896e8_4_k_cu_7c2cedc4_775374cuda3std3__420unreachable_sentinelE,@object
	.size		_ZN40_INTERNAL_7dd896e8_4_k_cu_7c2cedc4_775374cuda3std3__420unreachable_sentinelE,(_ZN40_INTERNAL_7dd896e8_4_k_cu_7c2cedc4_775374cuda3std6ranges3__45__cpo5ssizeE - _ZN40_INTERNAL_7dd896e8_4_k_cu_7c2cedc4_775374cuda3std3__420unreachable_sentinelE)
_ZN40_INTERNAL_7dd896e8_4_k_cu_7c2cedc4_775374cuda3std3__420unreachable_sentinelE:
	.zero		1
	.type		_ZN40_INTERNAL_7dd896e8_4_k_cu_7c2cedc4_775374cuda3std6ranges3__45__cpo5ssizeE,@object
	.size		_ZN40_INTERNAL_7dd896e8_4_k_cu_7c2cedc4_775374cuda3std6ranges3__45__cpo5ssizeE,(_ZN40_INTERNAL_7dd896e8_4_k_cu_7c2cedc4_775376thrust24THRUST_300001_SM_1000_NS12placeholders3_10E - _ZN40_INTERNAL_7dd896e8_4_k_cu_7c2cedc4_775374cuda3std6ranges3__45__cpo5ssizeE)
_ZN40_INTERNAL_7dd896e8_4_k_cu_7c2cedc4_775374cuda3std6ranges3__45__cpo5ssizeE:
	.zero		1
	.type		_ZN40_INTERNAL_7dd896e8_4_k_cu_7c2cedc4_775376thrust24THRUST_300001_SM_1000_NS12placeholders3_10E,@object
	.size		_ZN40_INTERNAL_7dd896e8_4_k_cu_7c2cedc4_775376thrust24THRUST_300001_SM_1000_NS12placeholders3_10E,(_ZN40_INTERNAL_7dd896e8_4_k_cu_7c2cedc4_775374cuda3std3__45__cpo5crendE - _ZN40_INTERNAL_7dd896e8_4_k_cu_7c2cedc4_775376thrust24THRUST_300001_SM_1000_NS12placeholders3_10E)
_ZN40_INTERNAL_7dd896e8_4_k_cu_7c2cedc4_775376thrust24THRUST_300001_SM_1000_NS12placeholders3_10E:
	.zero		1
	.type		_ZN40_INTERNAL_7dd896e8_4_k_cu_7c2cedc4_775374cuda3std3__45__cpo5crendE,@object
	.size		_ZN40_INTERNAL_7dd896e8_4_k_cu_7c2cedc4_775374cuda3std3__45__cpo5crendE,(_ZN40_INTERNAL_7dd896e8_4_k_cu_7c2cedc4_775374cuda3std6ranges3__45__cpo4prevE - _ZN40_INTERNAL_7dd896e8_4_k_cu_7c2cedc4_775374cuda3std3__45__cpo5crendE)
_ZN40_INTERNAL_7dd896e8_4_k_cu_7c2cedc4_775374cuda3std3__45__cpo5crendE:
	.zero		1
	.type		_ZN40_INTERNAL_7dd896e8_4_k_cu_7c2cedc4_775374cuda3std6ranges3__45__cpo4prevE,@object
	.size		_ZN40_INTERNAL_7dd896e8_4_k_cu_7c2cedc4_775374cuda3std6ranges3__45__cpo4prevE,(_ZN40_INTERNAL_7dd896e8_4_k_cu_7c2cedc4_775374cuda3std6ranges3__45__cpo9iter_moveE - _ZN40_INTERNAL_7dd896e8_4_k_cu_7c2cedc4_775374cuda3std6ranges3__45__cpo4prevE)
_ZN40_INTERNAL_7dd896e8_4_k_cu_7c2cedc4_775374cuda3std6ranges3__45__cpo4prevE:
	.zero		1
	.type		_ZN40_INTERNAL_7dd896e8_4_k_cu_7c2cedc4_775374cuda3std6ranges3__45__cpo9iter_moveE,@object
	.size		_ZN40_INTERNAL_7dd896e8_4_k_cu_7c2cedc4_775374cuda3std6ranges3__45__cpo9iter_moveE,(_ZN40_INTERNAL_7dd896e8_4_k_cu_7c2cedc4_775376thrust24THRUST_300001_SM_1000_NS12placeholders2_2E - _ZN40_INTERNAL_7dd896e8_4_k_cu_7c2cedc4_775374cuda3std6ranges3__45__cpo9iter_moveE)
_ZN40_INTERNAL_7dd896e8_4_k_cu_7c2cedc4_775374cuda3std6ranges3__45__cpo9iter_moveE:
	.zero		1
	.type		_ZN40_INTERNAL_7dd896e8_4_k_cu_7c2cedc4_775376thrust24THRUST_300001_SM_1000_NS12placeholders2_2E,@object
	.size		_ZN40_INTERNAL_7dd896e8_4_k_cu_7c2cedc4_775376thrust24THRUST_300001_SM_1000_NS12placeholders2_2E,(_ZN40_INTERNAL_7dd896e8_4_k_cu_7c2cedc4_775376thrust24THRUST_300001_SM_1000_NS12placeholders2_4E - _ZN40_INTERNAL_7dd896e8_4_k_cu_7c2cedc4_775376thrust24THRUST_300001_SM_1000_NS12placeholders2_2E)
_ZN40_INTERNAL_7dd896e8_4_k_cu_7c2cedc4_775376thrust24THRUST_300001_SM_1000_NS12placeholders2_2E:
	.zero		1
	.type		_ZN40_INTERNAL_7dd896e8_4_k_cu_7c2cedc4_775376thrust24THRUST_300001_SM_1000_NS12placeholders2_4E,@object
	.size		_ZN40_INTERNAL_7dd896e8_4_k_cu_7c2cedc4_775376thrust24THRUST_300001_SM_1000_NS12placeholders2_4E,(_ZN40_INTERNAL_7dd896e8_4_k_cu_7c2cedc4_775374cuda3std3__45__cpo3endE - _ZN40_INTERNAL_7dd896e8_4_k_cu_7c2cedc4_775376thrust24THRUST_300001_SM_1000_NS12placeholders2_4E)
_ZN40_INTERNAL_7dd896e8_4_k_cu_7c2cedc4_775376thrust24THRUST_300001_SM_1000_NS12placeholders2_4E:
	.zero		1
	.type		_ZN40_INTERNAL_7dd896e8_4_k_cu_7c2cedc4_775374cuda3std3__45__cpo3endE,@object
	.size		_ZN40_INTERNAL_7dd896e8_4_k_cu_7c2cedc4_775374cuda3std3__45__cpo3endE,(_ZN40_INTERNAL_7dd896e8_4_k_cu_7c2cedc4_775374cuda3std6ranges3__45__cpo3endE - _ZN40_INTERNAL_7dd896e8_4_k_cu_7c2cedc4_775374cuda3std3__45__cpo3endE)
_ZN40_INTERNAL_7dd896e8_4_k_cu_7c2cedc4_775374cuda3std3__45__cpo3endE:
	.zero		1
	.type		_ZN40_INTERNAL_7dd896e8_4_k_cu_7c2cedc4_775374cuda3std6ranges3__45__cpo3endE,@object
	.size		_ZN40_INTERNAL_7dd896e8_4_k_cu_7c2cedc4_775374cuda3std6ranges3__45__cpo3endE,(_ZN40_INTERNAL_7dd896e8_4_k_cu_7c2cedc4_775374cuda3std3__419piecewise_constructE - _ZN40_INTERNAL_7dd896e8_4_k_cu_7c2cedc4_775374cuda3std6ranges3__45__cpo3endE)
_ZN40_INTERNAL_7dd896e8_4_k_cu_7c2cedc4_775374cuda3std6ranges3__45__cpo3endE:
	.zero		1
	.type		_ZN40_INTERNAL_7dd896e8_4_k_cu_7c2cedc4_775374cuda3std3__419piecewise_constructE,@object
	.size		_ZN40_INTERNAL_7dd896e8_4_k_cu_7c2cedc4_775374cuda3std3__419piecewise_constructE,(_ZN40_INTERNAL_7dd896e8_4_k_cu_7c2cedc4_775374cuda3std6ranges3__45__cpo5cdataE - _ZN40_INTERNAL_7dd896e8_4_k_cu_7c2cedc4_775374cuda3std3__419piecewise_constructE)
_ZN40_INTERNAL_7dd896e8_4_k_cu_7c2cedc4_775374cuda3std3__419piecewise_constructE:
	.zero		1
	.type		_ZN40_INTERNAL_7dd896e8_4_k_cu_7c2cedc4_775374cuda3std6ranges3__45__cpo5cdataE,@object
	.size		_ZN40_INTERNAL_7dd896e8_4_k_cu_7c2cedc4_775374cuda3std6ranges3__45__cpo5cdataE,(_ZN40_INTERNAL_7dd896e8_4_k_cu_7c2cedc4_775376thrust24THRUST_300001_SM_1000_NS12placeholders2_8E - _ZN40_INTERNAL_7dd896e8_4_k_cu_7c2cedc4_775374cuda3std6ranges3__45__cpo5cdataE)
_ZN40_INTERNAL_7dd896e8_4_k_cu_7c2cedc4_775374cuda3std6ranges3__45__cpo5cdataE:
	.zero		1
	.type		_ZN40_INTERNAL_7dd896e8_4_k_cu_7c2cedc4_775376thrust24THRUST_300001_SM_1000_NS12placeholders2_8E,@object
	.size		_ZN40_INTERNAL_7dd896e8_4_k_cu_7c2cedc4_775376thrust24THRUST_300001_SM_1000_NS12placeholders2_8E,(_ZN40_INTERNAL_7dd896e8_4_k_cu_7c2cedc4_775374cuda3std3__45__cpo4rendE - _ZN40_INTERNAL_7dd896e8_4_k_cu_7c2cedc4_775376thrust24THRUST_300001_SM_1000_NS12placeholders2_8E)
_ZN40_INTERNAL_7dd896e8_4_k_cu_7c2cedc4_775376thrust24THRUST_300001_SM_1000_NS12placeholders2_8E:
	.zero		1
	.type		_ZN40_INTERNAL_7dd896e8_4_k_cu_7c2cedc4_775374cuda3std3__45__cpo4rendE,@object
	.size		_ZN40_INTERNAL_7dd896e8_4_k_cu_7c2cedc4_775374cuda3std3__45__cpo4rendE,(_ZN40_INTERNAL_7dd896e8_4_k_cu_7c2cedc4_775374cuda3std6ranges3__45__cpo9iter_swapE - _ZN40_INTERNAL_7dd896e8_4_k_cu_7c2cedc4_775374cuda3std3__45__cpo4rendE)
_ZN40_INTERNAL_7dd896e8_4_k_cu_7c2cedc4_775374cuda3std3__45__cpo4rendE:
	.zero		1
	.type		_ZN40_INTERNAL_7dd896e8_4_k_cu_7c2cedc4_775374cuda3std6ranges3__45__cpo9iter_swapE,@object
	.size		_ZN40_INTERNAL_7dd896e8_4_k_cu_7c2cedc4_775374cuda3std6ranges3__45__cpo9iter_swapE,(_ZN40_INTERNAL_7dd896e8_4_k_cu_7c2cedc4_775374cuda3std3__48unexpectE - _ZN40_INTERNAL_7dd896e8_4_k_cu_7c2cedc4_775374cuda3std6ranges3__45__cpo9iter_swapE)
_ZN40_INTERNAL_7dd896e8_4_k_cu_7c2cedc4_775374cuda3std6ranges3__45__cpo9iter_swapE:
	.zero		1
	.type		_ZN40_INTERNAL_7dd896e8_4_k_cu_7c2cedc4_775374cuda3std3__48unexpectE,@object
	.size		_ZN40_INTERNAL_7dd896e8_4_k_cu_7c2cedc4_775374cuda3std3__48unexpectE,(_ZN40_INTERNAL_7dd896e8_4_k_cu_7c2cedc4_775376thrust24THRUST_300001_SM_1000_NS6system6detail10sequential3seqE - _ZN40_INTERNAL_7dd896e8_4_k_cu_7c2cedc4_775374cuda3std3__48unexpectE)
_ZN40_INTERNAL_7dd896e8_4_k_cu_7c2cedc4_775374cuda3std3__48unexpectE:
	.zero		1
	.type		_ZN40_INTERNAL_7dd896e8_4_k_cu_7c2cedc4_775376thrust24THRUST_300001_SM_1000_NS6system6detail10sequential3seqE,@object
	.size		_ZN40_INTERNAL_7dd896e8_4_k_cu_7c2cedc4_775376thrust24THRUST_300001_SM_1000_NS6system6detail10sequential3seqE,(.L_29 - _ZN40_INTERNAL_7dd896e8_4_k_cu_7c2cedc4_775376thrust24THRUST_300001_SM_1000_NS6system6detail10sequential3seqE)
_ZN40_INTERNAL_7dd896e8_4_k_cu_7c2cedc4_775376thrust24THRUST_300001_SM_1000_NS6system6detail10sequential3seqE:
	.zero		1
.L_29:


//--------------------- .nv.constant0._ZN3cub18CUB_300001_SM_10006detail11EmptyKernelIvEEvv --------------------------
	.section	.nv.constant0._ZN3cub18CUB_300001_SM_10006detail11EmptyKernelIvEEvv,"a",@progbits
	.sectionflags	@""
	.align	4
.nv.constant0._ZN3cub18CUB_300001_SM_10006detail11EmptyKernelIvEEvv:
	.zero		896


//--------------------- SYMBOLS --------------------------

	.type		.nv.reservedSmem.offset0,@object
	.size		.nv.reservedSmem.offset0,0x4
